//
// Generated by NVIDIA NVVM Compiler
//
// Compiler Build ID: CL-36424714
// Cuda compilation tools, release 13.0, V13.0.88
// Based on NVVM 20.0.0
//

.version 9.0
.target sm_100
.address_size 64

	// .globl	_Z18weightUpdateKernelPdS_S_iiiiid

.visible .entry _Z18weightUpdateKernelPdS_S_iiiiid(
	.param .u64 .ptr .align 1 _Z18weightUpdateKernelPdS_S_iiiiid_param_0,
	.param .u64 .ptr .align 1 _Z18weightUpdateKernelPdS_S_iiiiid_param_1,
	.param .u64 .ptr .align 1 _Z18weightUpdateKernelPdS_S_iiiiid_param_2,
	.param .u32 _Z18weightUpdateKernelPdS_S_iiiiid_param_3,
	.param .u32 _Z18weightUpdateKernelPdS_S_iiiiid_param_4,
	.param .u32 _Z18weightUpdateKernelPdS_S_iiiiid_param_5,
	.param .u32 _Z18weightUpdateKernelPdS_S_iiiiid_param_6,
	.param .u32 _Z18weightUpdateKernelPdS_S_iiiiid_param_7,
	.param .f64 _Z18weightUpdateKernelPdS_S_iiiiid_param_8
)
{
	.reg .pred 	%p<4>;
	.reg .b32 	%r<11>;
	.reg .b64 	%rd<12>;
	.reg .b64 	%fd<8>;

	ld.param.u64 	%rd1, [_Z18weightUpdateKernelPdS_S_iiiiid_param_0];
	ld.param.u64 	%rd2, [_Z18weightUpdateKernelPdS_S_iiiiid_param_1];
	ld.param.u64 	%rd3, [_Z18weightUpdateKernelPdS_S_iiiiid_param_2];
	ld.param.u32 	%r6, [_Z18weightUpdateKernelPdS_S_iiiiid_param_3];
	ld.param.u32 	%r3, [_Z18weightUpdateKernelPdS_S_iiiiid_param_4];
	ld.param.u32 	%r7, [_Z18weightUpdateKernelPdS_S_iiiiid_param_5];
	ld.param.u32 	%r4, [_Z18weightUpdateKernelPdS_S_iiiiid_param_6];
	ld.param.u32 	%r5, [_Z18weightUpdateKernelPdS_S_iiiiid_param_7];
	ld.param.f64 	%fd1, [_Z18weightUpdateKernelPdS_S_iiiiid_param_8];
	mov.u32 	%r1, %ctaid.x;
	setp.ge.u32 	%p1, %r1, %r6;
	mov.u32 	%r2, %tid.x;
	setp.ge.u32 	%p2, %r2, %r7;
	or.pred  	%p3, %p1, %p2;
	@%p3 bra 	$L__BB0_2;
	cvta.to.global.u64 	%rd4, %rd2;
	cvta.to.global.u64 	%rd5, %rd3;
	cvta.to.global.u64 	%rd6, %rd1;
	mad.lo.s32 	%r8, %r3, %r1, %r2;
	add.s32 	%r9, %r8, %r5;
	add.s32 	%r10, %r4, %r1;
	mul.wide.s32 	%rd7, %r9, 8;
	add.s64 	%rd8, %rd4, %rd7;
	ld.global.f64 	%fd2, [%rd8];
	mul.wide.s32 	%rd9, %r10, 8;
	add.s64 	%rd10, %rd5, %rd9;
	ld.global.f64 	%fd3, [%rd10];
	mul.f64 	%fd4, %fd1, %fd3;
	add.s64 	%rd11, %rd6, %rd9;
	ld.global.f64 	%fd5, [%rd11];
	mul.f64 	%fd6, %fd4, %fd5;
	sub.f64 	%fd7, %fd2, %fd6;
	st.global.f64 	[%rd8], %fd7;
$L__BB0_2:
	ret;

}


// ===== COMPILED SASS (sm_100) =====

	.target	sm_100

	.elftype	@"ET_EXEC"


//--------------------- .note.nv.tkinfo           --------------------------
	.section	.note.nv.tkinfo,"",@"SHT_NOTE"
	.sectionflags	@"SHF_NOTE_NV_TKINFO"
	.tkinfo
        /*0018*/ 	.word	0x00000002
        /*0030*/ 	.string	""
        /*0030*/ 	.string	"ptxas"
        /*0030*/ 	.string	"Cuda compilation tools, release 13.0, V13.0.88"
        /*0030*/ 	.string	"Build cuda_13.0.r13.0/compiler.36424714_0"
        /*0030*/ 	.string	"-arch sm_100 -m 64 "



//--------------------- .note.nv.cuinfo           --------------------------
	.section	.note.nv.cuinfo,"",@"SHT_NOTE"
	.sectionflags	@"SHF_NOTE_NV_CUINFO"
        /*0018*/ 	.short	0x0002
        /*001a*/ 	.short	0x0064
        /*001c*/ 	.short	0x0082
	.zero		2


//--------------------- .nv.info                  --------------------------
	.section	.nv.info,"",@"SHT_CUDA_INFO"
	.align	4


	//----- nvinfo : EIATTR_REGCOUNT
	.align		4
        /*0000*/ 	.byte	0x04, 0x2f
        /*0002*/ 	.short	(.L_1 - .L_0)
	.align		4
.L_0:
        /*0004*/ 	.word	index@(_Z18weightUpdateKernelPdS_S_iiiiid)
        /*0008*/ 	.word	0x0000000e


	//----- nvinfo : EIATTR_FRAME_SIZE
	.align		4
.L_1:
        /*000c*/ 	.byte	0x04, 0x11
        /*000e*/ 	.short	(.L_3 - .L_2)
	.align		4
.L_2:
        /*0010*/ 	.word	index@(_Z18weightUpdateKernelPdS_S_iiiiid)
        /*0014*/ 	.word	0x00000000


	//----- nvinfo : EIATTR_MIN_STACK_SIZE
	.align		4
.L_3:
        /*0018*/ 	.byte	0x04, 0x12
        /*001a*/ 	.short	(.L_5 - .L_4)
	.align		4
.L_4:
        /*001c*/ 	.word	index@(_Z18weightUpdateKernelPdS_S_iiiiid)
        /*0020*/ 	.word	0x00000000
.L_5:


//--------------------- .nv.compat                --------------------------
	.section	.nv.compat,"",@"SHT_CUDA_COMPAT_INFO"
	.align	4
        /*0000*/ 	.byte	0x02, 0x09, 0x00, 0x00, 0x02, 0x02, 0x01, 0x00, 0x02, 0x05, 0x05, 0x00, 0x03, 0x07, 0x01, 0x01
        /*0010*/ 	.byte	0x02, 0x03, 0x00, 0x00, 0x02, 0x06, 0x01, 0x00, 0x04, 0x0b, 0x08, 0x00, 0x01, 0x00, 0x00, 0x00
        /*0020*/ 	.byte	0x00, 0x00, 0x00, 0x00


//--------------------- .nv.info._Z18weightUpdateKernelPdS_S_iiiiid --------------------------
	.section	.nv.info._Z18weightUpdateKernelPdS_S_iiiiid,"",@"SHT_CUDA_INFO"
	.sectionflags	@""
	.align	4


	//----- nvinfo : EIATTR_CUDA_API_VERSION
	.align		4
        /*0000*/ 	.byte	0x04, 0x37
        /*0002*/ 	.short	(.L_7 - .L_6)
.L_6:
        /*0004*/ 	.word	0x00000082


	//----- nvinfo : EIATTR_KPARAM_INFO
	.align		4
.L_7:
        /*0008*/ 	.byte	0x04, 0x17
        /*000a*/ 	.short	(.L_9 - .L_8)
.L_8:
        /*000c*/ 	.word	0x00000000
        /*0010*/ 	.short	0x0008
        /*0012*/ 	.short	0x0030
        /*0014*/ 	.byte	0x00, 0xf0, 0x21, 0x00


	//----- nvinfo : EIATTR_KPARAM_INFO
	.align		4
.L_9:
        /*0018*/ 	.byte	0x04, 0x17
        /*001a*/ 	.short	(.L_11 - .L_10)
.L_10:
        /*001c*/ 	.word	0x00000000
        /*0020*/ 	.short	0x0007
        /*0022*/ 	.short	0x0028
        /*0024*/ 	.byte	0x00, 0xf0, 0x11, 0x00


	//----- nvinfo : EIATTR_KPARAM_INFO
	.align		4
.L_11:
        /*0028*/ 	.byte	0x04, 0x17
        /*002a*/ 	.short	(.L_13 - .L_12)
.L_12:
        /*002c*/ 	.word	0x00000000
        /*0030*/ 	.short	0x0006
        /*0032*/ 	.short	0x0024
        /*0034*/ 	.byte	0x00, 0xf0, 0x11, 0x00


	//----- nvinfo : EIATTR_KPARAM_INFO
	.align		4
.L_13:
        /*0038*/ 	.byte	0x04, 0x17
        /*003a*/ 	.short	(.L_15 - .L_14)
.L_14:
        /*003c*/ 	.word	0x00000000
        /*0040*/ 	.short	0x0005
        /*0042*/ 	.short	0x0020
        /*0044*/ 	.byte	0x00, 0xf0, 0x11, 0x00


	//----- nvinfo : EIATTR_KPARAM_INFO
	.align		4
.L_15:
        /*0048*/ 	.byte	0x04, 0x17
        /*004a*/ 	.short	(.L_17 - .L_16)
.L_16:
        /*004c*/ 	.word	0x00000000
        /*0050*/ 	.short	0x0004
        /*0052*/ 	.short	0x001c
        /*0054*/ 	.byte	0x00, 0xf0, 0x11, 0x00


	//----- nvinfo : EIATTR_KPARAM_INFO
	.align		4
.L_17:
        /*0058*/ 	.byte	0x04, 0x17
        /*005a*/ 	.short	(.L_19 - .L_18)
.L_18:
        /*005c*/ 	.word	0x00000000
        /*0060*/ 	.short	0x0003
        /*0062*/ 	.short	0x0018
        /*0064*/ 	.byte	0x00, 0xf0, 0x11, 0x00


	//----- nvinfo : EIATTR_KPARAM_INFO
	.align		4
.L_19:
        /*0068*/ 	.byte	0x04, 0x17
        /*006a*/ 	.short	(.L_21 - .L_20)
.L_20:
        /*006c*/ 	.word	0x00000000
        /*0070*/ 	.short	0x0002
        /*0072*/ 	.short	0x0010
        /*0074*/ 	.byte	0x00, 0xf5, 0x21, 0x00


	//----- nvinfo : EIATTR_KPARAM_INFO
	.align		4
.L_21:
        /*0078*/ 	.byte	0x04, 0x17
        /*007a*/ 	.short	(.L_23 - .L_22)
.L_22:
        /*007c*/ 	.word	0x00000000
        /*0080*/ 	.short	0x0001
        /*0082*/ 	.short	0x0008
        /*0084*/ 	.byte	0x00, 0xf5, 0x21, 0x00


	//----- nvinfo : EIATTR_KPARAM_INFO
	.align		4
.L_23:
        /*0088*/ 	.byte	0x04, 0x17
        /*008a*/ 	.short	(.L_25 - .L_24)
.L_24:
        /*008c*/ 	.word	0x00000000
        /*0090*/ 	.short	0x0000
        /*0092*/ 	.short	0x0000
        /*0094*/ 	.byte	0x00, 0xf5, 0x21, 0x00


	//----- nvinfo : EIATTR_SPARSE_MMA_MASK
	.align		4
.L_25:
        /*0098*/ 	.byte	0x03, 0x50
        /*009a*/ 	.short	0x0000


	//----- nvinfo : EIATTR_MAXREG_COUNT
	.align		4
        /*009c*/ 	.byte	0x03, 0x1b
        /*009e*/ 	.short	0x00ff


	//----- nvinfo : EIATTR_MERCURY_ISA_VERSION
	.align		4
        /*00a0*/ 	.byte	0x03, 0x5f
        /*00a2*/ 	.short	0x0101


	//----- nvinfo : EIATTR_VRC_CTA_INIT_COUNT
	.align		4
        /*00a4*/ 	.byte	0x02, 0x4a
	.zero		1
	.zero		1


	//----- nvinfo : EIATTR_EXIT_INSTR_OFFSETS
	.align		4
        /*00a8*/ 	.byte	0x04, 0x1c
        /*00aa*/ 	.short	(.L_27 - .L_26)


	//   ....[0]....
.L_26:
        /*00ac*/ 	.word	0x00000070


	//   ....[1]....
        /*00b0*/ 	.word	0x000001c0


	//----- nvinfo : EIATTR_CBANK_PARAM_SIZE
	.align		4
.L_27:
        /*00b4*/ 	.byte	0x03, 0x19
        /*00b6*/ 	.short	0x0038


	//----- nvinfo : EIATTR_PARAM_CBANK
	.align		4
        /*00b8*/ 	.byte	0x04, 0x0a
        /*00ba*/ 	.short	(.L_29 - .L_28)
	.align		4
.L_28:
        /*00bc*/ 	.word	index@(.nv.constant0._Z18weightUpdateKernelPdS_S_iiiiid)
        /*00c0*/ 	.short	0x0380
        /*00c2*/ 	.short	0x0038


	//----- nvinfo : EIATTR_SW_WAR
	.align		4
.L_29:
        /*00c4*/ 	.byte	0x04, 0x36
        /*00c6*/ 	.short	(.L_31 - .L_30)
.L_30:
        /*00c8*/ 	.word	0x00000008
.L_31:


//--------------------- .nv.callgraph             --------------------------
	.section	.nv.callgraph,"",@"SHT_CUDA_CALLGRAPH"
	.align	4
	.sectionentsize	8
	.align		4
        /*0000*/ 	.word	0x00000000
	.align		4
        /*0004*/ 	.word	0xffffffff
	.align		4
        /*0008*/ 	.word	0x00000000
	.align		4
        /*000c*/ 	.word	0xfffffffe
	.align		4
        /*0010*/ 	.word	0x00000000
	.align		4
        /*0014*/ 	.word	0xfffffffd
	.align		4
        /*0018*/ 	.word	0x00000000
	.align		4
        /*001c*/ 	.word	0xfffffffc


//--------------------- .text._Z18weightUpdateKernelPdS_S_iiiiid --------------------------
	.section	.text._Z18weightUpdateKernelPdS_S_iiiiid,"ax",@progbits
	.align	128
        .global         _Z18weightUpdateKernelPdS_S_iiiiid
        .type           _Z18weightUpdateKernelPdS_S_iiiiid,@function
        .size           _Z18weightUpdateKernelPdS_S_iiiiid,(.L_x_1 - _Z18weightUpdateKernelPdS_S_iiiiid)
        .other          _Z18weightUpdateKernelPdS_S_iiiiid,@"STO_CUDA_ENTRY STV_DEFAULT"
_Z18weightUpdateKernelPdS_S_iiiiid:
.text._Z18weightUpdateKernelPdS_S_iiiiid:
[----:B------:R-:W-:Y:S01]  /*0000*/  LDC R1, c[0x0][0x37c] ;  /* 0x0000df00ff017b82 */ /* 0x000fe20000000800 */
[----:B------:R-:W0:Y:S07]  /*0010*/  S2R R0, SR_TID.X ;  /* 0x0000000000007919 */ /* 0x000e2e0000002100 */
[----:B------:R-:W1:Y:S01]  /*0020*/  S2UR UR6, SR_CTAID.X ;  /* 0x00000000000679c3 */ /* 0x000e620000002500 */
[----:B------:R-:W0:Y:S07]  /*0030*/  LDCU UR4, c[0x0][0x3a0] ;  /* 0x00007400ff0477ac */ /* 0x000e2e0008000800 */
[----:B------:R-:W1:Y:S01]  /*0040*/  LDC R2, c[0x0][0x398] ;  /* 0x0000e600ff027b82 */ /* 0x000e620000000800 */
[----:B0-----:R-:W-:-:S04]  /*0050*/  ISETP.GE.U32.AND P0, PT, R0, UR4, PT ;  /* 0x0000000400007c0c */ /* 0x001fc8000bf06070 */
[----:B-1----:R-:W-:-:S13]  /*0060*/  ISETP.LE.U32.OR P0, PT, R2, UR6, P0 ;  /* 0x0000000602007c0c */ /* 0x002fda0008703470 */
[----:B------:R-:W-:Y:S05]  /*0070*/  @P0 EXIT ;  /* 0x000000000000094d */ /* 0x000fea0003800000 */
[----:B------:R-:W0:Y:S01]  /*0080*/  LDC R9, c[0x0][0x3a4] ;  /* 0x0000e900ff097b82 */ /* 0x000e220000000800 */
[----:B------:R-:W1:Y:S01]  /*0090*/  LDCU UR7, c[0x0][0x3a8] ;  /* 0x00007500ff0777ac */ /* 0x000e620008000800 */
[----:B------:R-:W2:Y:S06]  /*00a0*/  LDCU.64 UR4, c[0x0][0x358] ;  /* 0x00006b00ff0477ac */ /* 0x000eac0008000a00 */
[----:B------:R-:W3:Y:S01]  /*00b0*/  LDC R5, c[0x0][0x39c] ;  /* 0x0000e700ff057b82 */ /* 0x000ee20000000800 */
[----:B------:R-:W4:Y:S07]  /*00c0*/  LDCU.64 UR8, c[0x0][0x3b0] ;  /* 0x00007600ff0877ac */ /* 0x000f2e0008000a00 */
[----:B------:R-:W5:Y:S08]  /*00d0*/  LDC.64 R6, c[0x0][0x390] ;  /* 0x0000e400ff067b82 */ /* 0x000f700000000a00 */
[----:B------:R-:W4:Y:S01]  /*00e0*/  LDC.64 R10, c[0x0][0x380] ;  /* 0x0000e000ff0a7b82 */ /* 0x000f220000000a00 */
[----:B0-----:R-:W-:-:S07]  /*00f0*/  IADD3 R9, PT, PT, R9, UR6, RZ ;  /* 0x0000000609097c10 */ /* 0x001fce000fffe0ff */
[----:B------:R-:W0:Y:S01]  /*0100*/  LDC.64 R2, c[0x0][0x388] ;  /* 0x0000e200ff027b82 */ /* 0x000e220000000a00 */
[----:B---3--:R-:W-:-:S05]  /*0110*/  IMAD R0, R5, UR6, R0 ;  /* 0x0000000605007c24 */ /* 0x008fca000f8e0200 */
[----:B-1----:R-:W-:Y:S01]  /*0120*/  IADD3 R5, PT, PT, R0, UR7, RZ ;  /* 0x0000000700057c10 */ /* 0x002fe2000fffe0ff */
[----:B-----5:R-:W-:-:S06]  /*0130*/  IMAD.WIDE R6, R9, 0x8, R6 ;  /* 0x0000000809067825 */ /* 0x020fcc00078e0206 */
[----:B--2---:R-:W2:Y:S01]  /*0140*/  LDG.E.64 R6, desc[UR4][R6.64] ;  /* 0x0000000406067981 */ /* 0x004ea2000c1e1b00 */
[----:B----4-:R-:W-:-:S06]  /*0150*/  IMAD.WIDE R10, R9, 0x8, R10 ;  /* 0x00000008090a7825 */ /* 0x010fcc00078e020a */
[----:B------:R-:W3:Y:S01]  /*0160*/  LDG.E.64 R10, desc[UR4][R10.64] ;  /* 0x000000040a0a7981 */ /* 0x000ee2000c1e1b00 */
[----:B0-----:R-:W-:-:S05]  /*0170*/  IMAD.WIDE R2, R5, 0x8, R2 ;  /* 0x0000000805027825 */ /* 0x001fca00078e0202 */
[----:B------:R-:W3:Y:S01]  /*0180*/  LDG.E.64 R4, desc[UR4][R2.64] ;  /* 0x0000000402047981 */ /* 0x000ee2000c1e1b00 */
[----:B--2---:R-:W-:-:S08]  /*0190*/  DMUL R8, R6, UR8 ;  /* 0x0000000806087c28 */ /* 0x004fd00008000000 */
[----:B---3--:R-:W-:-:S07]  /*01a0*/  DFMA R4, -R8, R10, R4 ;  /* 0x0000000a0804722b */ /* 0x008fce0000000104 */
[----:B------:R-:W-:Y:S01]  /*01b0*/  STG.E.64 desc[UR4][R2.64], R4 ;  /* 0x0000000402007986 */ /* 0x000fe2000c101b04 */
[----:B------:R-:W-:Y:S05]  /*01c0*/  EXIT ;  /* 0x000000000000794d */ /* 0x000fea0003800000 */
.L_x_0:
[----:B------:R-:W-:-:S00]  /*01d0*/  BRA `(.L_x_0) ;  /* 0xfffffffc00fc7947 */ /* 0x000fc0000383ffff */
[----:B------:R-:W-:-:S00]  /*01e0*/  NOP ;  /* 0x0000000000007918 */ /* 0x000fc00000000000 */
        /* <DEDUP_REMOVED lines=9> */
.L_x_1:


//--------------------- .nv.shared.reserved.0     --------------------------
	.section	.nv.shared.reserved.0,"aw",@nobits
	.weak		__nv_reservedSMEM_offset_0_alias
	.size		__nv_reservedSMEM_offset_0_alias, 0, 64
	.other		__nv_reservedSMEM_offset_0_alias,@"STO_CUDA_RESERVED_SHARED STV_DEFAULT"
__nv_reservedSMEM_offset_0_alias:
	.zero		0
	.zero		64


//--------------------- .nv.constant0._Z18weightUpdateKernelPdS_S_iiiiid --------------------------
	.section	.nv.constant0._Z18weightUpdateKernelPdS_S_iiiiid,"a",@progbits
	.sectionflags	@""
	.align	4
.nv.constant0._Z18weightUpdateKernelPdS_S_iiiiid:
	.zero		952


//--------------------- SYMBOLS --------------------------

	.type		.nv.reservedSmem.offset0,@object
	.size		.nv.reservedSmem.offset0,0x4
